	.headerflags	@"EF_CUDA_TEXMODE_UNIFIED EF_CUDA_64BIT_ADDRESS EF_CUDA_ACCELERATORS EF_CUDA_SM90 EF_CUDA_VIRTUAL_SM(EF_CUDA_SM90)"
	.elftype	@"ET_EXEC"


//--------------------- .nv.info                  --------------------------
	.section	.nv.info,"",@"SHT_CUDA_INFO"
	.align	4


	//----- nvinfo : EIATTR_REGCOUNT
	.align		4
        /*0000*/ 	.byte	0x04, 0x2f
        /*0002*/ 	.short	(.L_1 - .L_0)
	.align		4
.L_0:
        /*0004*/ 	.word	index@(triton_poi_fused_7)
        /*0008*/ 	.word	0x0000001e


	//----- nvinfo : EIATTR_MIN_STACK_SIZE
	.align		4
.L_1:
        /*000c*/ 	.byte	0x04, 0x12
        /*000e*/ 	.short	(.L_3 - .L_2)
	.align		4
.L_2:
        /*0010*/ 	.word	index@(triton_poi_fused_7)
        /*0014*/ 	.word	0x00000000


	//----- nvinfo : EIATTR_FRAME_SIZE
	.align		4
.L_3:
        /*0018*/ 	.byte	0x04, 0x11
        /*001a*/ 	.short	(.L_5 - .L_4)
	.align		4
.L_4:
        /*001c*/ 	.word	index@(triton_poi_fused_7)
        /*0020*/ 	.word	0x00000000


	//----- nvinfo : EIATTR_MIN_STACK_SIZE
	.align		4
.L_5:
        /*0024*/ 	.byte	0x04, 0x12
        /*0026*/ 	.short	(.L_7 - .L_6)
	.align		4
.L_6:
        /*0028*/ 	.word	index@(triton_poi_fused_7)
        /*002c*/ 	.word	0x00000000
.L_7:


//--------------------- .nv.info.triton_poi_fused_7 --------------------------
	.section	.nv.info.triton_poi_fused_7,"",@"SHT_CUDA_INFO"
	.sectionflags	@""
	.align	4


	//----- nvinfo : EIATTR_CUDA_API_VERSION
	.align		4
        /*0000*/ 	.byte	0x04, 0x37
        /*0002*/ 	.short	(.L_9 - .L_8)
.L_8:
        /*0004*/ 	.word	0x0000007c


	//----- nvinfo : EIATTR_KPARAM_INFO
	.align		4
.L_9:
        /*0008*/ 	.byte	0x04, 0x17
        /*000a*/ 	.short	(.L_11 - .L_10)
.L_10:
        /*000c*/ 	.word	0x00000000
        /*0010*/ 	.short	0x0003
        /*0012*/ 	.short	0x0014
        /*0014*/ 	.byte	0x00, 0xf0, 0x11, 0x00


	//----- nvinfo : EIATTR_KPARAM_INFO
	.align		4
.L_11:
        /*0018*/ 	.byte	0x04, 0x17
        /*001a*/ 	.short	(.L_13 - .L_12)
.L_12:
        /*001c*/ 	.word	0x00000000
        /*0020*/ 	.short	0x0002
        /*0022*/ 	.short	0x0010
        /*0024*/ 	.byte	0x00, 0xf0, 0x11, 0x00


	//----- nvinfo : EIATTR_KPARAM_INFO
	.align		4
.L_13:
        /*0028*/ 	.byte	0x04, 0x17
        /*002a*/ 	.short	(.L_15 - .L_14)
.L_14:
        /*002c*/ 	.word	0x00000000
        /*0030*/ 	.short	0x0001
        /*0032*/ 	.short	0x0008
        /*0034*/ 	.byte	0x00, 0xf4, 0x21, 0x00


	//----- nvinfo : EIATTR_KPARAM_INFO
	.align		4
.L_15:
        /*0038*/ 	.byte	0x04, 0x17
        /*003a*/ 	.short	(.L_17 - .L_16)
.L_16:
        /*003c*/ 	.word	0x00000000
        /*0040*/ 	.short	0x0000
        /*0042*/ 	.short	0x0000
        /*0044*/ 	.byte	0x00, 0xf4, 0x21, 0x00


	//----- nvinfo : EIATTR_SPARSE_MMA_MASK
	.align		4
.L_17:
        /*0048*/ 	.byte	0x03, 0x50
        /*004a*/ 	.short	0x0000


	//----- nvinfo : EIATTR_MAXREG_COUNT
	.align		4
        /*004c*/ 	.byte	0x03, 0x1b
        /*004e*/ 	.short	0x00ff


	//----- nvinfo : EIATTR_EXIT_INSTR_OFFSETS
	.align		4
        /*0050*/ 	.byte	0x04, 0x1c
        /*0052*/ 	.short	(.L_19 - .L_18)


	//   ....[0]....
.L_18:
        /*0054*/ 	.word	0x000006c0


	//   ....[1]....
        /*0058*/ 	.word	0x00000710


	//----- nvinfo : EIATTR_REQNTID
	.align		4
.L_19:
        /*005c*/ 	.byte	0x04, 0x10
        /*005e*/ 	.short	(.L_21 - .L_20)
.L_20:
        /*0060*/ 	.word	0x00000080
        /*0064*/ 	.word	0x00000001
        /*0068*/ 	.word	0x00000001


	//----- nvinfo : EIATTR_CBANK_PARAM_SIZE
	.align		4
.L_21:
        /*006c*/ 	.byte	0x03, 0x19
        /*006e*/ 	.short	0x0018


	//----- nvinfo : EIATTR_PARAM_CBANK
	.align		4
        /*0070*/ 	.byte	0x04, 0x0a
        /*0072*/ 	.short	(.L_23 - .L_22)
	.align		4
.L_22:
        /*0074*/ 	.word	index@(.nv.constant0.triton_poi_fused_7)
        /*0078*/ 	.short	0x0210
        /*007a*/ 	.short	0x0018


	//----- nvinfo : EIATTR_SW_WAR
	.align		4
.L_23:
        /*007c*/ 	.byte	0x04, 0x36
        /*007e*/ 	.short	(.L_25 - .L_24)
.L_24:
        /*0080*/ 	.word	0x00000008
.L_25:


//--------------------- .nv.callgraph             --------------------------
	.section	.nv.callgraph,"",@"SHT_CUDA_CALLGRAPH"
	.align	4
	.sectionentsize	8
	.align		4
        /*0000*/ 	.word	0x00000000
	.align		4
        /*0004*/ 	.word	0xffffffff
	.align		4
        /*0008*/ 	.word	0x00000000
	.align		4
        /*000c*/ 	.word	0xfffffffe
	.align		4
        /*0010*/ 	.word	0x00000000
	.align		4
        /*0014*/ 	.word	0xfffffffd
	.align		4
        /*0018*/ 	.word	0x00000000
	.align		4
        /*001c*/ 	.word	0xfffffffc


//--------------------- .text.triton_poi_fused_7  --------------------------
	.section	.text.triton_poi_fused_7,"ax",@progbits
	.sectionflags	@"SHF_BARRIERS=1"
	.align	128
        .global         triton_poi_fused_7
        .type           triton_poi_fused_7,@function
        .size           triton_poi_fused_7,(.L_x_1 - triton_poi_fused_7)
        .other          triton_poi_fused_7,@"STO_CUDA_ENTRY STV_DEFAULT"
triton_poi_fused_7:
.text.triton_poi_fused_7:
[----:B------:R-:W0:Y:S01]  /*0000*/  LDC R1, c[0x0][0x28] ;  /* 0x00000a00ff017b82 */ /* 0x000e220000000800 */
[----:B------:R-:W1:Y:S07]  /*0010*/  S2R R19, SR_CTAID.Z ;  /* 0x0000000000137919 */ /* 0x000e6e0000002700 */
[----:B------:R-:W1:Y:S01]  /*0020*/  S2UR UR4, SR_CTAID.Y ;  /* 0x00000000000479c3 */ /* 0x000e620000002600 */
[----:B------:R-:W-:Y:S01]  /*0030*/  IMAD.MOV.U32 R14, RZ, RZ, RZ ;  /* 0x000000ffff0e7224 */ /* 0x000fe200078e00ff */
[----:B------:R-:W-:Y:S01]  /*0040*/  ULDC.64 UR6, c[0x0][0x208] ;  /* 0x0000820000067ab9 */ /* 0x000fe20000000a00 */
[----:B------:R-:W2:Y:S01]  /*0050*/  S2R R15, SR_CTAID.X ;  /* 0x00000000000f7919 */ /* 0x000ea20000002500 */
[----:B------:R-:W3:Y:S04]  /*0060*/  S2R R18, SR_TID.X ;  /* 0x0000000000127919 */ /* 0x000ee80000002100 */
[----:B------:R-:W1:Y:S08]  /*0070*/  LDC R0, c[0x0][0x10] ;  /* 0x00000400ff007b82 */ /* 0x000e700000000800 */
[----:B------:R-:W4:Y:S01]  /*0080*/  LDC.64 R16, c[0x0][0x210] ;  /* 0x00008400ff107b82 */ /* 0x000f220000000a00 */
[----:B-1----:R-:W-:-:S02]  /*0090*/  IMAD R19, R19, R0, UR4 ;  /* 0x0000000413137e24 */ /* 0x002fc4000f8e0200 */
[----:B--2---:R-:W-:Y:S02]  /*00a0*/  IMAD.SHL.U32 R15, R15, 0x10, RZ ;  /* 0x000000100f0f7824 */ /* 0x004fe400078e00ff */
[----:B------:R-:W-:Y:S01]  /*00b0*/  IMAD.SHL.U32 R19, R19, 0x40, RZ ;  /* 0x0000004013137824 */ /* 0x000fe200078e00ff */
[----:B---3--:R-:W-:Y:S02]  /*00c0*/  SHF.R.U32.HI R0, RZ, 0x4, R18 ;  /* 0x00000004ff007819 */ /* 0x008fe40000011612 */
[----:B------:R-:W-:Y:S02]  /*00d0*/  LOP3.LUT R4, R15, 0xf, R18, 0xf8, !PT ;  /* 0x0000000f0f047812 */ /* 0x000fe400078ef812 */
[----:B------:R-:W-:Y:S02]  /*00e0*/  SGXT.U32 R0, R0, 0x3 ;  /* 0x000000030000781a */ /* 0x000fe40000000000 */
[----:B------:R-:W-:Y:S02]  /*00f0*/  ISETP.GE.AND P0, PT, R4, 0x9, PT ;  /* 0x000000090400780c */ /* 0x000fe40003f06270 */
[----:B------:R-:W-:-:S02]  /*0100*/  LOP3.LUT R3, R19, 0x8, R0, 0xfe, !PT ;  /* 0x0000000813037812 */ /* 0x000fc400078efe00 */
[----:B------:R-:W-:Y:S02]  /*0110*/  LOP3.LUT R2, R19, R0, RZ, 0xfc, !PT ;  /* 0x0000000013027212 */ /* 0x000fe400078efcff */
[C---:B------:R-:W-:Y:S01]  /*0120*/  ISETP.LT.AND P2, PT, R3.reuse, 0x18000, !P0 ;  /* 0x000180000300780c */ /* 0x040fe20004741270 */
[--C-:B------:R-:W-:Y:S01]  /*0130*/  IMAD R3, R3, 0x9, R4.reuse ;  /* 0x0000000903037824 */ /* 0x100fe200078e0204 */
[----:B------:R-:W-:Y:S01]  /*0140*/  LOP3.LUT R6, R19, 0x10, R0, 0xfe, !PT ;  /* 0x0000001013067812 */ /* 0x000fe200078efe00 */
[C---:B------:R-:W-:Y:S01]  /*0150*/  IMAD R5, R2.reuse, 0x9, R4 ;  /* 0x0000000902057824 */ /* 0x040fe200078e0204 */
[----:B------:R-:W-:Y:S02]  /*0160*/  LOP3.LUT R7, R19, 0x18, R0, 0xfe, !PT ;  /* 0x0000001813077812 */ /* 0x000fe400078efe00 */
[----:B------:R-:W-:Y:S01]  /*0170*/  ISETP.LT.AND P1, PT, R2, 0x18000, !P0 ;  /* 0x000180000200780c */ /* 0x000fe20004721270 */
[----:B----4-:R-:W-:Y:S01]  /*0180*/  IMAD.WIDE R2, R3, 0x4, R16 ;  /* 0x0000000403027825 */ /* 0x010fe200078e0210 */
[----:B------:R-:W-:-:S02]  /*0190*/  ISETP.LT.AND P6, PT, R6, 0x18000, !P0 ;  /* 0x000180000600780c */ /* 0x000fc400047c1270 */
[----:B------:R-:W-:Y:S02]  /*01a0*/  LOP3.LUT R8, R19, 0x20, R0, 0xfe, !PT ;  /* 0x0000002013087812 */ /* 0x000fe400078efe00 */
[----:B------:R-:W-:Y:S01]  /*01b0*/  ISETP.LT.AND P5, PT, R7, 0x18000, !P0 ;  /* 0x000180000700780c */ /* 0x000fe200047a1270 */
[----:B------:R1:W2:Y:S01]  /*01c0*/  @P2 LDG.E.EL R14, desc[UR6][R2.64] ;  /* 0x00000006020e2981 */ /* 0x0002a2000c2e1900 */
[----:B------:R-:W-:Y:S02]  /*01d0*/  LOP3.LUT R4, R19, 0x28, R0, 0xfe, !PT ;  /* 0x0000002813047812 */ /* 0x000fe400078efe00 */
[----:B------:R-:W-:Y:S02]  /*01e0*/  LOP3.LUT R6, R19, 0x30, R0, 0xfe, !PT ;  /* 0x0000003013067812 */ /* 0x000fe400078efe00 */
[----:B------:R-:W-:Y:S02]  /*01f0*/  LOP3.LUT R7, R19, 0x38, R0, 0xfe, !PT ;  /* 0x0000003813077812 */ /* 0x000fe400078efe00 */
[----:B------:R-:W-:-:S02]  /*0200*/  ISETP.LT.AND P4, PT, R8, 0x18000, !P0 ;  /* 0x000180000800780c */ /* 0x000fc40004781270 */
[----:B------:R-:W-:Y:S02]  /*0210*/  ISETP.LT.AND P3, PT, R4, 0x18000, !P0 ;  /* 0x000180000400780c */ /* 0x000fe40004761270 */
[----:B------:R-:W-:Y:S02]  /*0220*/  ISETP.LT.AND P2, PT, R6, 0x18000, !P0 ;  /* 0x000180000600780c */ /* 0x000fe40004741270 */
[----:B------:R-:W-:Y:S01]  /*0230*/  ISETP.LT.AND P0, PT, R7, 0x18000, !P0 ;  /* 0x000180000700780c */ /* 0x000fe20004701270 */
[C---:B------:R-:W-:Y:S02]  /*0240*/  VIADD R7, R5.reuse, 0x90 ;  /* 0x0000009005077836 */ /* 0x040fe40000000000 */
[C---:B------:R-:W-:Y:S02]  /*0250*/  VIADD R9, R5.reuse, 0xd8 ;  /* 0x000000d805097836 */ /* 0x040fe40000000000 */
[C---:B------:R-:W-:Y:S02]  /*0260*/  VIADD R11, R5.reuse, 0x120 ;  /* 0x00000120050b7836 */ /* 0x040fe40000000000 */
[----:B------:R-:W-:-:S02]  /*0270*/  VIADD R13, R5, 0x168 ;  /* 0x00000168050d7836 */ /* 0x000fc40000000000 */
[C---:B------:R-:W-:Y:S02]  /*0280*/  VIADD R23, R5.reuse, 0x1b0 ;  /* 0x000001b005177836 */ /* 0x040fe40000000000 */
[C---:B------:R-:W-:Y:S02]  /*0290*/  VIADD R25, R5.reuse, 0x1f8 ;  /* 0x000001f805197836 */ /* 0x040fe40000000000 */
[----:B-1----:R-:W-:-:S04]  /*02a0*/  IMAD.WIDE R2, R5, 0x4, R16 ;  /* 0x0000000405027825 */ /* 0x002fc800078e0210 */
[----:B------:R-:W-:-:S04]  /*02b0*/  IMAD.WIDE R4, R7, 0x4, R16 ;  /* 0x0000000407047825 */ /* 0x000fc800078e0210 */
[----:B------:R-:W-:-:S04]  /*02c0*/  IMAD.WIDE R6, R9, 0x4, R16 ;  /* 0x0000000409067825 */ /* 0x000fc800078e0210 */
[----:B------:R-:W-:Y:S01]  /*02d0*/  IMAD.WIDE R8, R11, 0x4, R16 ;  /* 0x000000040b087825 */ /* 0x000fe200078e0210 */
[----:B------:R-:W-:-:S03]  /*02e0*/  CS2R R20, SRZ ;  /* 0x0000000000147805 */ /* 0x000fc6000001ff00 */
[----:B------:R-:W-:-:S03]  /*02f0*/  IMAD.WIDE R10, R13, 0x4, R16 ;  /* 0x000000040d0a7825 */ /* 0x000fc600078e0210 */
[----:B------:R1:W3:Y:S01]  /*0300*/  @P6 LDG.E.EL R20, desc[UR6][R4.64] ;  /* 0x0000000604146981 */ /* 0x0002e2000c2e1900 */
[--C-:B------:R-:W-:Y:S01]  /*0310*/  IMAD.WIDE R12, R23, 0x4, R16.reuse ;  /* 0x00000004170c7825 */ /* 0x100fe200078e0210 */
[----:B------:R-:W-:Y:S02]  /*0320*/  CS2R R22, SRZ ;  /* 0x0000000000167805 */ /* 0x000fe4000001ff00 */
[----:B------:R-:W4:Y:S01]  /*0330*/  @P5 LDG.E.EL R21, desc[UR6][R6.64] ;  /* 0x0000000606155981 */ /* 0x000f22000c2e1900 */
[----:B------:R-:W-:Y:S01]  /*0340*/  IMAD.WIDE R16, R25, 0x4, R16 ;  /* 0x0000000419107825 */ /* 0x000fe200078e0210 */
[----:B------:R-:W-:Y:S02]  /*0350*/  CS2R R24, SRZ ;  /* 0x0000000000187805 */ /* 0x000fe4000001ff00 */
[----:B------:R-:W5:Y:S01]  /*0360*/  @P4 LDG.E.EL R22, desc[UR6][R8.64] ;  /* 0x0000000608164981 */ /* 0x000f62000c2e1900 */
[----:B------:R-:W-:-:S03]  /*0370*/  IMAD.MOV.U32 R26, RZ, RZ, RZ ;  /* 0x000000ffff1a7224 */ /* 0x000fc600078e00ff */
[----:B------:R-:W5:Y:S04]  /*0380*/  @P3 LDG.E.EL R24, desc[UR6][R10.64] ;  /* 0x000000060a183981 */ /* 0x000f68000c2e1900 */
[----:B------:R1:W5:Y:S04]  /*0390*/  @P2 LDG.E.EL R23, desc[UR6][R12.64] ;  /* 0x000000060c172981 */ /* 0x000368000c2e1900 */
[----:B------:R1:W5:Y:S04]  /*03a0*/  @P1 LDG.E.EL R25, desc[UR6][R2.64] ;  /* 0x0000000602191981 */ /* 0x000368000c2e1900 */
[----:B------:R-:W5:Y:S01]  /*03b0*/  @P0 LDG.E.EL R26, desc[UR6][R16.64] ;  /* 0x00000006101a0981 */ /* 0x000f62000c2e1900 */
[----:B------:R-:W1:Y:S01]  /*03c0*/  S2R R27, SR_TID.X ;  /* 0x00000000001b7919 */ /* 0x000e620000002100 */
[----:B------:R-:W1:Y:S01]  /*03d0*/  S2UR UR5, SR_CgaCtaId ;  /* 0x00000000000579c3 */ /* 0x000e620000008800 */
[----:B------:R-:W-:-:S02]  /*03e0*/  UMOV UR4, 0x400 ;  /* 0x0000040000047882 */ /* 0x000fc40000000000 */
[----:B01----:R-:W-:Y:S01]  /*03f0*/  UPRMT UR4, UR5, 0x654, UR4 ;  /* 0x0000065405047896 */ /* 0x003fe20008000004 */
[----:B------:R-:W-:Y:S01]  /*0400*/  IMAD.SHL.U32 R4, R27, 0x40, RZ ;  /* 0x000000401b047824 */ /* 0x000fe200078e00ff */
[----:B------:R-:W-:-:S04]  /*0410*/  SHF.R.U32.HI R5, RZ, 0x4, R27 ;  /* 0x00000004ff057819 */ /* 0x000fc8000001161b */
[----:B------:R-:W-:Y:S02]  /*0420*/  SGXT.U32 R5, R5, 0x3 ;  /* 0x000000030505781a */ /* 0x000fe40000000000 */
[----:B------:R-:W-:-:S04]  /*0430*/  LOP3.LUT R4, R4, 0x3c0, RZ, 0xc0, !PT ;  /* 0x000003c004047812 */ /* 0x000fc800078ec0ff */
[C---:B------:R-:W-:Y:S02]  /*0440*/  LOP3.LUT R5, R4.reuse, R5, RZ, 0xfc, !PT ;  /* 0x0000000504057212 */ /* 0x040fe400078efcff */
[----:B------:R-:W-:-:S05]  /*0450*/  LEA.HI R4, R4, UR4, RZ, 0x1e ;  /* 0x0000000404047c11 */ /* 0x000fca000f8ff0ff */
[----:B------:R-:W-:Y:S01]  /*0460*/  IMAD R13, R5, 0x4, R4 ;  /* 0x00000004050d7824 */ /* 0x000fe200078e0204 */
[C---:B------:R-:W-:Y:S01]  /*0470*/  LOP3.LUT R2, R27.reuse, 0x70, RZ, 0xc0, !PT ;  /* 0x000000701b027812 */ /* 0x040fe200078ec0ff */
[----:B------:R-:W-:-:S04]  /*0480*/  IMAD.SHL.U32 R8, R27, 0x4, RZ ;  /* 0x000000041b087824 */ /* 0x000fc800078e00ff */
[----:B------:R-:W-:Y:S01]  /*0490*/  VIADD R3, R2, UR4 ;  /* 0x0000000402037c36 */ /* 0x000fe20008000000 */
[----:B------:R-:W-:-:S05]  /*04a0*/  LOP3.LUT R8, R8, 0x1fc, RZ, 0xc0, !PT ;  /* 0x000001fc08087812 */ /* 0x000fca00078ec0ff */
[----:B------:R-:W-:Y:S02]  /*04b0*/  IMAD R4, R8, 0x4, R3 ;  /* 0x0000000408047824 */ /* 0x000fe400078e0203 */
[----:B------:R-:W-:Y:S01]  /*04c0*/  IMAD.SHL.U32 R18, R18, 0x4, RZ ;  /* 0x0000000412127824 */ /* 0x000fe200078e00ff */
[----:B------:R-:W0:Y:S04]  /*04d0*/  LDC.64 R2, c[0x0][0x218] ;  /* 0x00008600ff027b82 */ /* 0x000e280000000a00 */
[----:B------:R-:W-:-:S04]  /*04e0*/  LOP3.LUT R18, R19, 0x3c, R18, 0xf8, !PT ;  /* 0x0000003c13127812 */ /* 0x000fc800078ef812 */
[----:B------:R-:W-:-:S04]  /*04f0*/  SHF.R.S32.HI R9, RZ, 0x1f, R18 ;  /* 0x0000001fff097819 */ /* 0x000fc80000011412 */
[----:B------:R-:W-:-:S04]  /*0500*/  LEA.HI R9, R9, R18, RZ, 0x8 ;  /* 0x0000001209097211 */ /* 0x000fc800078f40ff */
[----:B------:R-:W-:Y:S02]  /*0510*/  LOP3.LUT R11, R9, 0xffffff00, RZ, 0xc0, !PT ;  /* 0xffffff00090b7812 */ /* 0x000fe400078ec0ff */
[----:B------:R-:W-:Y:S02]  /*0520*/  SHF.R.S32.HI R10, RZ, 0x8, R9 ;  /* 0x00000008ff0a7819 */ /* 0x000fe40000011409 */
[C---:B------:R-:W-:Y:S01]  /*0530*/  ISETP.GE.AND P0, PT, R18.reuse, 0x18000, PT ;  /* 0x000180001200780c */ /* 0x040fe20003f06270 */
[----:B------:R-:W-:Y:S01]  /*0540*/  IMAD.IADD R11, R18, 0x1, -R11 ;  /* 0x00000001120b7824 */ /* 0x000fe200078e0a0b */
[----:B------:R-:W-:Y:S02]  /*0550*/  LOP3.LUT R9, R15, R0, RZ, 0xfc, !PT ;  /* 0x000000000f097212 */ /* 0x000fe400078efcff */
[----:B------:R-:W-:Y:S01]  /*0560*/  LOP3.LUT R0, R15, 0x8, R0, 0xfe, !PT ;  /* 0x000000080f007812 */ /* 0x000fe200078efe00 */
[----:B------:R-:W-:Y:S01]  /*0570*/  IMAD R12, R10, 0x900, R11 ;  /* 0x000009000a0c7824 */ /* 0x000fe200078e020b */
[----:B------:R-:W-:-:S02]  /*0580*/  ISETP.LT.AND P1, PT, R9, 0x9, !P0 ;  /* 0x000000090900780c */ /* 0x000fc40004721270 */
[----:B------:R-:W-:Y:S01]  /*0590*/  ISETP.LT.AND P0, PT, R0, 0x9, !P0 ;  /* 0x000000090000780c */ /* 0x000fe20004701270 */
[----:B------:R-:W-:-:S04]  /*05a0*/  IMAD R11, R9, 0x100, R12 ;  /* 0x00000100090b7824 */ /* 0x000fc800078e020c */
[----:B0-----:R-:W-:Y:S01]  /*05b0*/  IMAD.WIDE R10, R11, 0x4, R2 ;  /* 0x000000040b0a7825 */ /* 0x001fe200078e0202 */
[----:B--2---:R-:W-:Y:S04]  /*05c0*/  STS [R13+0x20], R14 ;  /* 0x0000200e0d007388 */ /* 0x004fe80000000800 */
[----:B---3--:R-:W-:Y:S04]  /*05d0*/  STS [R13+0x40], R20 ;  /* 0x000040140d007388 */ /* 0x008fe80000000800 */
[----:B----4-:R-:W-:Y:S04]  /*05e0*/  STS [R13+0x60], R21 ;  /* 0x000060150d007388 */ /* 0x010fe80000000800 */
[----:B-----5:R-:W-:Y:S04]  /*05f0*/  STS [R13+0x80], R22 ;  /* 0x000080160d007388 */ /* 0x020fe80000000800 */
[----:B------:R-:W-:Y:S04]  /*0600*/  STS [R13+0xa0], R24 ;  /* 0x0000a0180d007388 */ /* 0x000fe80000000800 */
[----:B------:R-:W-:Y:S04]  /*0610*/  STS [R13+0xc0], R23 ;  /* 0x0000c0170d007388 */ /* 0x000fe80000000800 */
[----:B------:R-:W-:Y:S04]  /*0620*/  STS [R13], R25 ;  /* 0x000000190d007388 */ /* 0x000fe80000000800 */
[----:B------:R0:W-:Y:S01]  /*0630*/  STS [R13+0xe0], R26 ;  /* 0x0000e01a0d007388 */ /* 0x0001e20000000800 */
[----:B------:R-:W-:Y:S06]  /*0640*/  BAR.SYNC.DEFER_BLOCKING 0x0 ;  /* 0x0000000000007b1d */ /* 0x000fec0000010000 */
[----:B------:R-:W1:Y:S01]  /*0650*/  LDS.128 R4, [R4] ;  /* 0x0000000004047984 */ /* 0x000e620000000c00 */
[----:B0-----:R-:W-:-:S04]  /*0660*/  LOP3.LUT R13, R8, 0x200, RZ, 0xfc, !PT ;  /* 0x00000200080d7812 */ /* 0x001fc800078efcff */
[----:B------:R-:W-:-:S04]  /*0670*/  SHF.R.U32.HI R13, RZ, 0x2, R13 ;  /* 0x00000002ff0d7819 */ /* 0x000fc8000001160d */
[----:B------:R-:W-:-:S05]  /*0680*/  LOP3.LUT R13, R13, 0xf0, RZ, 0xc0, !PT ;  /* 0x000000f00d0d7812 */ /* 0x000fca00078ec0ff */
[----:B------:R-:W-:-:S04]  /*0690*/  VIADD R13, R13, UR4 ;  /* 0x000000040d0d7c36 */ /* 0x000fc80008000000 */
[----:B------:R-:W-:Y:S01]  /*06a0*/  IMAD R13, R8, 0x4, R13 ;  /* 0x00000004080d7824 */ /* 0x000fe200078e020d */
[----:B-1----:R0:W-:Y:S02]  /*06b0*/  @P1 STG.E.128 desc[UR6][R10.64], R4 ;  /* 0x000000040a001986 */ /* 0x0021e4000c101d06 */
[----:B0-----:R-:W-:Y:S05]  /*06c0*/  @!P0 EXIT ;  /* 0x000000000000894d */ /* 0x001fea0003800000 */
[----:B0-----:R-:W0:Y:S01]  /*06d0*/  LDS.128 R8, [R13+0x800] ;  /* 0x000800000d087984 */ /* 0x001e220000000c00 */
[----:B------:R-:W-:-:S04]  /*06e0*/  IMAD R5, R0, 0x100, R12 ;  /* 0x0000010000057824 */ /* 0x000fc800078e020c */
[----:B------:R-:W-:-:S05]  /*06f0*/  IMAD.WIDE R2, R5, 0x4, R2 ;  /* 0x0000000405027825 */ /* 0x000fca00078e0202 */
[----:B0-----:R-:W-:Y:S01]  /*0700*/  STG.E.128 desc[UR6][R2.64], R8 ;  /* 0x0000000802007986 */ /* 0x001fe2000c101d06 */
[----:B------:R-:W-:Y:S05]  /*0710*/  EXIT ;  /* 0x000000000000794d */ /* 0x000fea0003800000 */
.L_x_0:
[----:B------:R-:W-:-:S00]  /*0720*/  BRA `(.L_x_0) ;  /* 0xfffffffc00fc7947 */ /* 0x000fc0000383ffff */
[----:B------:R-:W-:-:S00]  /*0730*/  NOP ;  /* 0x0000000000007918 */ /* 0x000fc00000000000 */
        /* <DEDUP_REMOVED lines=12> */
.L_x_1:


//--------------------- .nv.shared.triton_poi_fused_7 --------------------------
	.section	.nv.shared.triton_poi_fused_7,"aw",@nobits
	.sectionflags	@""
	.align	16
	.zero		1024


//--------------------- .nv.constant0.triton_poi_fused_7 --------------------------
	.section	.nv.constant0.triton_poi_fused_7,"a",@progbits
	.sectionflags	@""
	.align	4
.nv.constant0.triton_poi_fused_7:
	.zero		552
